//
// Generated by NVIDIA NVVM Compiler
//
// Compiler Build ID: CL-36424714
// Cuda compilation tools, release 13.0, V13.0.88
// Based on NVVM 20.0.0
//

.version 9.0
.target sm_100
.address_size 64

	// .globl	_Z10wire_worldPcS_S_

.visible .entry _Z10wire_worldPcS_S_(
	.param .u64 .ptr .align 1 _Z10wire_worldPcS_S__param_0,
	.param .u64 .ptr .align 1 _Z10wire_worldPcS_S__param_1,
	.param .u64 .ptr .align 1 _Z10wire_worldPcS_S__param_2
)
{
	.reg .pred 	%p<2>;
	.reg .b16 	%rs<2>;
	.reg .b32 	%r<15>;
	.reg .b64 	%rd<28>;

	ld.param.u64 	%rd1, [_Z10wire_worldPcS_S__param_0];
	ld.param.u64 	%rd2, [_Z10wire_worldPcS_S__param_1];
	ld.param.u64 	%rd3, [_Z10wire_worldPcS_S__param_2];
	mov.u32 	%r2, %ntid.y;
	mov.u32 	%r3, %ctaid.y;
	mov.u32 	%r4, %tid.y;
	mad.lo.s32 	%r5, %r2, %r3, %r4;
	mov.u32 	%r6, %ntid.x;
	mov.u32 	%r7, %ctaid.x;
	mov.u32 	%r8, %tid.x;
	mad.lo.s32 	%r9, %r6, %r7, %r8;
	shl.b32 	%r10, %r5, 8;
	add.s32 	%r1, %r10, %r9;
	add.s32 	%r11, %r5, -1;
	add.s32 	%r12, %r9, -1;
	max.u32 	%r13, %r11, %r12;
	setp.gt.u32 	%p1, %r13, 253;
	@%p1 bra 	$L__BB0_2;
	cvta.to.global.u64 	%rd4, %rd1;
	cvta.to.global.u64 	%rd5, %rd3;
	cvta.to.global.u64 	%rd6, %rd2;
	cvt.u64.u32 	%rd7, %r1;
	add.s64 	%rd8, %rd4, %rd7;
	ld.global.s8 	%rd9, [%rd8+256];
	ld.global.s8 	%rd10, [%rd8+-256];
	add.s64 	%rd11, %rd10, %rd9;
	ld.global.s8 	%rd12, [%rd8+1];
	add.s64 	%rd13, %rd11, %rd12;
	ld.global.s8 	%rd14, [%rd8+-1];
	add.s64 	%rd15, %rd13, %rd14;
	ld.global.s8 	%rd16, [%rd8+257];
	add.s64 	%rd17, %rd15, %rd16;
	ld.global.s8 	%rd18, [%rd8+-255];
	add.s64 	%rd19, %rd17, %rd18;
	ld.global.s8 	%rd20, [%rd8+-257];
	add.s64 	%rd21, %rd19, %rd20;
	ld.global.s8 	%rd22, [%rd8+255];
	add.s64 	%rd23, %rd21, %rd22;
	ld.global.s8 	%r14, [%rd8];
	mul.wide.s32 	%rd24, %r14, 137;
	add.s64 	%rd25, %rd5, %rd24;
	add.s64 	%rd26, %rd25, %rd23;
	ld.global.u8 	%rs1, [%rd26];
	add.s64 	%rd27, %rd6, %rd7;
	st.global.u8 	[%rd27], %rs1;
$L__BB0_2:
	ret;

}


// ===== COMPILED SASS (sm_100) =====

	.target	sm_100

	.elftype	@"ET_EXEC"


//--------------------- .note.nv.tkinfo           --------------------------
	.section	.note.nv.tkinfo,"",@"SHT_NOTE"
	.sectionflags	@"SHF_NOTE_NV_TKINFO"
	.tkinfo
        /*0018*/ 	.word	0x00000002
        /*0030*/ 	.string	""
        /*0030*/ 	.string	"ptxas"
        /*0030*/ 	.string	"Cuda compilation tools, release 13.0, V13.0.88"
        /*0030*/ 	.string	"Build cuda_13.0.r13.0/compiler.36424714_0"
        /*0030*/ 	.string	"-arch sm_100 -m 64 "



//--------------------- .note.nv.cuinfo           --------------------------
	.section	.note.nv.cuinfo,"",@"SHT_NOTE"
	.sectionflags	@"SHF_NOTE_NV_CUINFO"
        /*0018*/ 	.short	0x0002
        /*001a*/ 	.short	0x0064
        /*001c*/ 	.short	0x0082
	.zero		2


//--------------------- .nv.info                  --------------------------
	.section	.nv.info,"",@"SHT_CUDA_INFO"
	.align	4


	//----- nvinfo : EIATTR_REGCOUNT
	.align		4
        /*0000*/ 	.byte	0x04, 0x2f
        /*0002*/ 	.short	(.L_1 - .L_0)
	.align		4
.L_0:
        /*0004*/ 	.word	index@(_Z10wire_worldPcS_S_)
        /*0008*/ 	.word	0x00000012


	//----- nvinfo : EIATTR_FRAME_SIZE
	.align		4
.L_1:
        /*000c*/ 	.byte	0x04, 0x11
        /*000e*/ 	.short	(.L_3 - .L_2)
	.align		4
.L_2:
        /*0010*/ 	.word	index@(_Z10wire_worldPcS_S_)
        /*0014*/ 	.word	0x00000000


	//----- nvinfo : EIATTR_MIN_STACK_SIZE
	.align		4
.L_3:
        /*0018*/ 	.byte	0x04, 0x12
        /*001a*/ 	.short	(.L_5 - .L_4)
	.align		4
.L_4:
        /*001c*/ 	.word	index@(_Z10wire_worldPcS_S_)
        /*0020*/ 	.word	0x00000000
.L_5:


//--------------------- .nv.compat                --------------------------
	.section	.nv.compat,"",@"SHT_CUDA_COMPAT_INFO"
	.align	4
        /*0000*/ 	.byte	0x02, 0x09, 0x00, 0x00, 0x02, 0x02, 0x01, 0x00, 0x02, 0x05, 0x05, 0x00, 0x03, 0x07, 0x01, 0x01
        /*0010*/ 	.byte	0x02, 0x03, 0x00, 0x00, 0x02, 0x06, 0x01, 0x00, 0x04, 0x0b, 0x08, 0x00, 0x09, 0x00, 0x00, 0x00
        /*0020*/ 	.byte	0x00, 0x00, 0x00, 0x00


//--------------------- .nv.info._Z10wire_worldPcS_S_ --------------------------
	.section	.nv.info._Z10wire_worldPcS_S_,"",@"SHT_CUDA_INFO"
	.sectionflags	@""
	.align	4


	//----- nvinfo : EIATTR_CUDA_API_VERSION
	.align		4
        /*0000*/ 	.byte	0x04, 0x37
        /*0002*/ 	.short	(.L_7 - .L_6)
.L_6:
        /*0004*/ 	.word	0x00000082


	//----- nvinfo : EIATTR_KPARAM_INFO
	.align		4
.L_7:
        /*0008*/ 	.byte	0x04, 0x17
        /*000a*/ 	.short	(.L_9 - .L_8)
.L_8:
        /*000c*/ 	.word	0x00000000
        /*0010*/ 	.short	0x0002
        /*0012*/ 	.short	0x0010
        /*0014*/ 	.byte	0x00, 0xf5, 0x21, 0x00


	//----- nvinfo : EIATTR_KPARAM_INFO
	.align		4
.L_9:
        /*0018*/ 	.byte	0x04, 0x17
        /*001a*/ 	.short	(.L_11 - .L_10)
.L_10:
        /*001c*/ 	.word	0x00000000
        /*0020*/ 	.short	0x0001
        /*0022*/ 	.short	0x0008
        /*0024*/ 	.byte	0x00, 0xf5, 0x21, 0x00


	//----- nvinfo : EIATTR_KPARAM_INFO
	.align		4
.L_11:
        /*0028*/ 	.byte	0x04, 0x17
        /*002a*/ 	.short	(.L_13 - .L_12)
.L_12:
        /*002c*/ 	.word	0x00000000
        /*0030*/ 	.short	0x0000
        /*0032*/ 	.short	0x0000
        /*0034*/ 	.byte	0x00, 0xf5, 0x21, 0x00


	//----- nvinfo : EIATTR_SPARSE_MMA_MASK
	.align		4
.L_13:
        /*0038*/ 	.byte	0x03, 0x50
        /*003a*/ 	.short	0x0000


	//----- nvinfo : EIATTR_MAXREG_COUNT
	.align		4
        /*003c*/ 	.byte	0x03, 0x1b
        /*003e*/ 	.short	0x00ff


	//----- nvinfo : EIATTR_MERCURY_ISA_VERSION
	.align		4
        /*0040*/ 	.byte	0x03, 0x5f
        /*0042*/ 	.short	0x0101


	//----- nvinfo : EIATTR_VRC_CTA_INIT_COUNT
	.align		4
        /*0044*/ 	.byte	0x02, 0x4a
	.zero		1
	.zero		1


	//----- nvinfo : EIATTR_EXIT_INSTR_OFFSETS
	.align		4
        /*0048*/ 	.byte	0x04, 0x1c
        /*004a*/ 	.short	(.L_15 - .L_14)


	//   ....[0]....
.L_14:
        /*004c*/ 	.word	0x000000c0


	//   ....[1]....
        /*0050*/ 	.word	0x00000310


	//----- nvinfo : EIATTR_CBANK_PARAM_SIZE
	.align		4
.L_15:
        /*0054*/ 	.byte	0x03, 0x19
        /*0056*/ 	.short	0x0018


	//----- nvinfo : EIATTR_PARAM_CBANK
	.align		4
        /*0058*/ 	.byte	0x04, 0x0a
        /*005a*/ 	.short	(.L_17 - .L_16)
	.align		4
.L_16:
        /*005c*/ 	.word	index@(.nv.constant0._Z10wire_worldPcS_S_)
        /*0060*/ 	.short	0x0380
        /*0062*/ 	.short	0x0018


	//----- nvinfo : EIATTR_SW_WAR
	.align		4
.L_17:
        /*0064*/ 	.byte	0x04, 0x36
        /*0066*/ 	.short	(.L_19 - .L_18)
.L_18:
        /*0068*/ 	.word	0x00000008
.L_19:


//--------------------- .nv.callgraph             --------------------------
	.section	.nv.callgraph,"",@"SHT_CUDA_CALLGRAPH"
	.align	4
	.sectionentsize	8
	.align		4
        /*0000*/ 	.word	0x00000000
	.align		4
        /*0004*/ 	.word	0xffffffff
	.align		4
        /*0008*/ 	.word	0x00000000
	.align		4
        /*000c*/ 	.word	0xfffffffe
	.align		4
        /*0010*/ 	.word	0x00000000
	.align		4
        /*0014*/ 	.word	0xfffffffd
	.align		4
        /*0018*/ 	.word	0x00000000
	.align		4
        /*001c*/ 	.word	0xfffffffc


//--------------------- .text._Z10wire_worldPcS_S_ --------------------------
	.section	.text._Z10wire_worldPcS_S_,"ax",@progbits
	.align	128
        .global         _Z10wire_worldPcS_S_
        .type           _Z10wire_worldPcS_S_,@function
        .size           _Z10wire_worldPcS_S_,(.L_x_1 - _Z10wire_worldPcS_S_)
        .other          _Z10wire_worldPcS_S_,@"STO_CUDA_ENTRY STV_DEFAULT"
_Z10wire_worldPcS_S_:
.text._Z10wire_worldPcS_S_:
[----:B------:R-:W-:Y:S01]  /*0000*/  LDC R1, c[0x0][0x37c] ;  /* 0x0000df00ff017b82 */ /* 0x000fe20000000800 */
[----:B------:R-:W0:Y:S01]  /*0010*/  S2R R3, SR_CTAID.X ;  /* 0x0000000000037919 */ /* 0x000e220000002500 */
[----:B------:R-:W1:Y:S01]  /*0020*/  LDCU UR4, c[0x0][0x364] ;  /* 0x00006c80ff0477ac */ /* 0x000e620008000800 */
[----:B------:R-:W0:Y:S01]  /*0030*/  S2R R2, SR_TID.X ;  /* 0x0000000000027919 */ /* 0x000e220000002100 */
[----:B------:R-:W0:Y:S01]  /*0040*/  LDCU UR5, c[0x0][0x360] ;  /* 0x00006c00ff0577ac */ /* 0x000e220008000800 */
[----:B------:R-:W1:Y:S01]  /*0050*/  S2R R0, SR_CTAID.Y ;  /* 0x0000000000007919 */ /* 0x000e620000002600 */
[----:B------:R-:W1:Y:S01]  /*0060*/  S2R R5, SR_TID.Y ;  /* 0x0000000000057919 */ /* 0x000e620000002200 */
[----:B0-----:R-:W-:Y:S02]  /*0070*/  IMAD R3, R3, UR5, R2 ;  /* 0x0000000503037c24 */ /* 0x001fe4000f8e0202 */
[----:B-1----:R-:W-:Y:S02]  /*0080*/  IMAD R0, R0, UR4, R5 ;  /* 0x0000000400007c24 */ /* 0x002fe4000f8e0205 */
[----:B------:R-:W-:-:S05]  /*0090*/  VIADD R5, R3, 0xffffffff ;  /* 0xffffffff03057836 */ /* 0x000fca0000000000 */
[----:B------:R-:W-:-:S04]  /*00a0*/  VIADDMNMX.U32 R5, R0, 0xffffffff, R5, !PT ;  /* 0xffffffff00057846 */ /* 0x000fc80007800005 */
[----:B------:R-:W-:-:S13]  /*00b0*/  ISETP.GT.U32.AND P0, PT, R5, 0xfd, PT ;  /* 0x000000fd0500780c */ /* 0x000fda0003f04070 */
[----:B------:R-:W-:Y:S05]  /*00c0*/  @P0 EXIT ;  /* 0x000000000000094d */ /* 0x000fea0003800000 */
[----:B------:R-:W0:Y:S01]  /*00d0*/  LDCU.128 UR8, c[0x0][0x380] ;  /* 0x00007000ff0877ac */ /* 0x000e220008000c00 */
[----:B------:R-:W-:Y:S02]  /*00e0*/  IMAD R0, R0, 0x100, R3 ;  /* 0x0000010000007824 */ /* 0x000fe400078e0203 */
[----:B------:R-:W1:Y:S01]  /*00f0*/  LDC.64 R2, c[0x0][0x390] ;  /* 0x0000e400ff027b82 */ /* 0x000e620000000a00 */
[----:B------:R-:W2:Y:S02]  /*0100*/  LDCU.64 UR4, c[0x0][0x358] ;  /* 0x00006b00ff0477ac */ /* 0x000ea40008000a00 */
[----:B0-----:R-:W-:-:S05]  /*0110*/  IADD3 R4, P0, PT, R0, UR8, RZ ;  /* 0x0000000800047c10 */ /* 0x001fca000ff1e0ff */
[----:B------:R-:W-:-:S05]  /*0120*/  IMAD.X R5, RZ, RZ, UR9, P0 ;  /* 0x00000009ff057e24 */ /* 0x000fca00080e06ff */
[----:B--2---:R-:W2:Y:S04]  /*0130*/  LDG.E.S8 R6, desc[UR4][R4.64+0x100] ;  /* 0x0001000404067981 */ /* 0x004ea8000c1e1300 */
[----:B------:R-:W3:Y:S04]  /*0140*/  LDG.E.S8 R7, desc[UR4][R4.64+-0x100] ;  /* 0xffff000404077981 */ /* 0x000ee8000c1e1300 */
[----:B------:R-:W3:Y:S04]  /*0150*/  LDG.E.S8 R8, desc[UR4][R4.64+0x1] ;  /* 0x0000010404087981 */ /* 0x000ee8000c1e1300 */
[----:B------:R-:W4:Y:S04]  /*0160*/  LDG.E.S8 R9, desc[UR4][R4.64+-0x1] ;  /* 0xffffff0404097981 */ /* 0x000f28000c1e1300 */
[----:B------:R-:W4:Y:S04]  /*0170*/  LDG.E.S8 R10, desc[UR4][R4.64+0x101] ;  /* 0x00010104040a7981 */ /* 0x000f28000c1e1300 */
[----:B------:R-:W5:Y:S04]  /*0180*/  LDG.E.S8 R11, desc[UR4][R4.64+-0xff] ;  /* 0xffff0104040b7981 */ /* 0x000f68000c1e1300 */
[----:B------:R-:W5:Y:S04]  /*0190*/  LDG.E.S8 R12, desc[UR4][R4.64+-0x101] ;  /* 0xfffeff04040c7981 */ /* 0x000f68000c1e1300 */
[----:B------:R-:W1:Y:S04]  /*01a0*/  LDG.E.S8 R15, desc[UR4][R4.64] ;  /* 0x00000004040f7981 */ /* 0x000e68000c1e1300 */
[----:B------:R5:W5:Y:S01]  /*01b0*/  LDG.E.S8 R13, desc[UR4][R4.64+0xff] ;  /* 0x0000ff04040d7981 */ /* 0x000b62000c1e1300 */
[----:B--2---:R-:W-:-:S02]  /*01c0*/  SHF.R.S32.HI R14, RZ, 0x1f, R6 ;  /* 0x0000001fff0e7819 */ /* 0x004fc40000011406 */
[----:B---3--:R-:W-:Y:S02]  /*01d0*/  IADD3 R6, P0, P1, R8, R7, R6 ;  /* 0x0000000708067210 */ /* 0x008fe4000791e006 */
[----:B------:R-:W-:Y:S02]  /*01e0*/  SHF.R.S32.HI R7, RZ, 0x1f, R7 ;  /* 0x0000001fff077819 */ /* 0x000fe40000011407 */
[----:B------:R-:W-:-:S04]  /*01f0*/  SHF.R.S32.HI R8, RZ, 0x1f, R8 ;  /* 0x0000001fff087819 */ /* 0x000fc80000011408 */
[----:B------:R-:W-:Y:S02]  /*0200*/  IADD3.X R7, PT, PT, R8, R7, R14, P0, P1 ;  /* 0x0000000708077210 */ /* 0x000fe400007e240e */
[--C-:B----4-:R-:W-:Y:S02]  /*0210*/  IADD3 R6, P0, P1, R10, R6, R9.reuse ;  /* 0x000000060a067210 */ /* 0x110fe4000791e009 */
[----:B------:R-:W-:Y:S02]  /*0220*/  SHF.R.S32.HI R9, RZ, 0x1f, R9 ;  /* 0x0000001fff097819 */ /* 0x000fe40000011409 */
[----:B------:R-:W-:-:S04]  /*0230*/  SHF.R.S32.HI R10, RZ, 0x1f, R10 ;  /* 0x0000001fff0a7819 */ /* 0x000fc8000001140a */
[----:B------:R-:W-:Y:S02]  /*0240*/  IADD3.X R9, PT, PT, R10, R7, R9, P0, P1 ;  /* 0x000000070a097210 */ /* 0x000fe400007e2409 */
[----:B-----5:R-:W-:Y:S01]  /*0250*/  IADD3 R4, P0, P1, R12, R6, R11 ;  /* 0x000000060c047210 */ /* 0x020fe2000791e00b */
[----:B-1----:R-:W-:Y:S01]  /*0260*/  IMAD.WIDE R2, R15, 0x89, R2 ;  /* 0x000000890f027825 */ /* 0x002fe200078e0202 */
[----:B------:R-:W-:Y:S02]  /*0270*/  SHF.R.S32.HI R11, RZ, 0x1f, R11 ;  /* 0x0000001fff0b7819 */ /* 0x000fe4000001140b */
[----:B------:R-:W-:Y:S02]  /*0280*/  SHF.R.S32.HI R12, RZ, 0x1f, R12 ;  /* 0x0000001fff0c7819 */ /* 0x000fe4000001140c */
[----:B------:R-:W-:Y:S02]  /*0290*/  SHF.R.S32.HI R5, RZ, 0x1f, R13 ;  /* 0x0000001fff057819 */ /* 0x000fe4000001140d */
[----:B------:R-:W-:-:S02]  /*02a0*/  IADD3.X R11, PT, PT, R12, R9, R11, P0, P1 ;  /* 0x000000090c0b7210 */ /* 0x000fc400007e240b */
[----:B------:R-:W-:-:S04]  /*02b0*/  IADD3 R2, P0, P1, R2, R4, R13 ;  /* 0x0000000402027210 */ /* 0x000fc8000791e00d */
[----:B------:R-:W-:-:S06]  /*02c0*/  IADD3.X R3, PT, PT, R3, R11, R5, P0, P1 ;  /* 0x0000000b03037210 */ /* 0x000fcc00007e2405 */
[----:B------:R-:W2:Y:S01]  /*02d0*/  LDG.E.U8 R3, desc[UR4][R2.64] ;  /* 0x0000000402037981 */ /* 0x000ea2000c1e1100 */
[----:B------:R-:W-:-:S05]  /*02e0*/  IADD3 R4, P0, PT, R0, UR10, RZ ;  /* 0x0000000a00047c10 */ /* 0x000fca000ff1e0ff */
[----:B------:R-:W-:-:S05]  /*02f0*/  IMAD.X R5, RZ, RZ, UR11, P0 ;  /* 0x0000000bff057e24 */ /* 0x000fca00080e06ff */
[----:B--2---:R-:W-:Y:S01]  /*0300*/  STG.E.U8 desc[UR4][R4.64], R3 ;  /* 0x0000000304007986 */ /* 0x004fe2000c101104 */
[----:B------:R-:W-:Y:S05]  /*0310*/  EXIT ;  /* 0x000000000000794d */ /* 0x000fea0003800000 */
.L_x_0:
[----:B------:R-:W-:-:S00]  /*0320*/  BRA `(.L_x_0) ;  /* 0xfffffffc00fc7947 */ /* 0x000fc0000383ffff */
[----:B------:R-:W-:-:S00]  /*0330*/  NOP ;  /* 0x0000000000007918 */ /* 0x000fc00000000000 */
        /* <DEDUP_REMOVED lines=12> */
.L_x_1:


//--------------------- .nv.shared.reserved.0     --------------------------
	.section	.nv.shared.reserved.0,"aw",@nobits
	.weak		__nv_reservedSMEM_offset_0_alias
	.size		__nv_reservedSMEM_offset_0_alias, 0, 64
	.other		__nv_reservedSMEM_offset_0_alias,@"STO_CUDA_RESERVED_SHARED STV_DEFAULT"
__nv_reservedSMEM_offset_0_alias:
	.zero		0
	.zero		64


//--------------------- .nv.constant0._Z10wire_worldPcS_S_ --------------------------
	.section	.nv.constant0._Z10wire_worldPcS_S_,"a",@progbits
	.sectionflags	@""
	.align	4
.nv.constant0._Z10wire_worldPcS_S_:
	.zero		920


//--------------------- SYMBOLS --------------------------

	.type		.nv.reservedSmem.offset0,@object
	.size		.nv.reservedSmem.offset0,0x4
